//
// Generated by NVIDIA NVVM Compiler
//
// Compiler Build ID: CL-36424714
// Cuda compilation tools, release 13.0, V13.0.88
// Based on NVVM 20.0.0
//

.version 9.0
.target sm_100
.address_size 64

	// .globl	_Z9matrixMulPfPKfS1_i

.visible .entry _Z9matrixMulPfPKfS1_i(
	.param .u64 .ptr .align 1 _Z9matrixMulPfPKfS1_i_param_0,
	.param .u64 .ptr .align 1 _Z9matrixMulPfPKfS1_i_param_1,
	.param .u64 .ptr .align 1 _Z9matrixMulPfPKfS1_i_param_2,
	.param .u32 _Z9matrixMulPfPKfS1_i_param_3
)
{
	.reg .pred 	%p<10>;
	.reg .b32 	%r<17>;
	.reg .b32 	%f<56>;
	.reg .b64 	%rd<71>;

	ld.param.u64 	%rd23, [_Z9matrixMulPfPKfS1_i_param_0];
	ld.param.u64 	%rd24, [_Z9matrixMulPfPKfS1_i_param_1];
	ld.param.u64 	%rd25, [_Z9matrixMulPfPKfS1_i_param_2];
	ld.param.u32 	%r3, [_Z9matrixMulPfPKfS1_i_param_3];
	cvta.to.global.u64 	%rd1, %rd25;
	cvta.to.global.u64 	%rd2, %rd24;
	cvta.to.global.u64 	%rd26, %rd23;
	mov.u32 	%r4, %ctaid.y;
	mov.u32 	%r5, %ntid.y;
	mov.u32 	%r6, %tid.y;
	mad.lo.s32 	%r7, %r4, %r5, %r6;
	mov.u32 	%r8, %ctaid.x;
	mov.u32 	%r9, %ntid.x;
	mov.u32 	%r10, %tid.x;
	mad.lo.s32 	%r1, %r8, %r9, %r10;
	mul.lo.s32 	%r2, %r3, %r7;
	add.s32 	%r11, %r2, %r1;
	mul.wide.s32 	%rd27, %r11, 4;
	add.s64 	%rd3, %rd26, %rd27;
	mov.b32 	%r12, 0;
	st.global.u32 	[%rd3], %r12;
	max.s32 	%r13, %r7, %r1;
	setp.ge.s32 	%p1, %r13, %r3;
	@%p1 bra 	$L__BB0_12;
	cvt.u64.u32 	%rd4, %r3;
	cvt.s64.s32 	%rd5, %r2;
	cvt.s64.s32 	%rd6, %r1;
	setp.lt.u32 	%p2, %r3, 8;
	mov.b64 	%rd69, 0;
	mov.f32 	%f53, 0f00000000;
	@%p2 bra 	$L__BB0_4;
	and.b64  	%rd69, %rd4, 2147483640;
	shl.b64 	%rd29, %rd6, 2;
	add.s64 	%rd66, %rd1, %rd29;
	shl.b64 	%rd9, %rd4, 5;
	shl.b64 	%rd30, %rd5, 2;
	add.s64 	%rd31, %rd30, %rd2;
	add.s64 	%rd65, %rd31, 16;
	shl.b64 	%rd11, %rd4, 2;
	mov.f32 	%f53, 0f00000000;
	mov.u64 	%rd67, %rd69;
$L__BB0_3:
	.pragma "nounroll";
	ld.global.f32 	%f10, [%rd65+-16];
	ld.global.f32 	%f11, [%rd66];
	fma.rn.f32 	%f12, %f10, %f11, %f53;
	st.global.f32 	[%rd3], %f12;
	ld.global.f32 	%f13, [%rd65+-12];
	add.s64 	%rd32, %rd66, %rd11;
	ld.global.f32 	%f14, [%rd32];
	fma.rn.f32 	%f15, %f13, %f14, %f12;
	st.global.f32 	[%rd3], %f15;
	ld.global.f32 	%f16, [%rd65+-8];
	add.s64 	%rd33, %rd32, %rd11;
	ld.global.f32 	%f17, [%rd33];
	fma.rn.f32 	%f18, %f16, %f17, %f15;
	st.global.f32 	[%rd3], %f18;
	ld.global.f32 	%f19, [%rd65+-4];
	add.s64 	%rd34, %rd33, %rd11;
	ld.global.f32 	%f20, [%rd34];
	fma.rn.f32 	%f21, %f19, %f20, %f18;
	st.global.f32 	[%rd3], %f21;
	ld.global.f32 	%f22, [%rd65];
	add.s64 	%rd35, %rd34, %rd11;
	ld.global.f32 	%f23, [%rd35];
	fma.rn.f32 	%f24, %f22, %f23, %f21;
	st.global.f32 	[%rd3], %f24;
	ld.global.f32 	%f25, [%rd65+4];
	add.s64 	%rd36, %rd35, %rd11;
	ld.global.f32 	%f26, [%rd36];
	fma.rn.f32 	%f27, %f25, %f26, %f24;
	st.global.f32 	[%rd3], %f27;
	ld.global.f32 	%f28, [%rd65+8];
	add.s64 	%rd37, %rd36, %rd11;
	ld.global.f32 	%f29, [%rd37];
	fma.rn.f32 	%f30, %f28, %f29, %f27;
	st.global.f32 	[%rd3], %f30;
	ld.global.f32 	%f31, [%rd65+12];
	add.s64 	%rd38, %rd37, %rd11;
	ld.global.f32 	%f32, [%rd38];
	fma.rn.f32 	%f53, %f31, %f32, %f30;
	st.global.f32 	[%rd3], %f53;
	add.s64 	%rd67, %rd67, -8;
	add.s64 	%rd66, %rd66, %rd9;
	add.s64 	%rd65, %rd65, 32;
	setp.ne.s64 	%p3, %rd67, 0;
	@%p3 bra 	$L__BB0_3;
$L__BB0_4:
	and.b32  	%r14, %r3, 7;
	setp.eq.s32 	%p4, %r14, 0;
	@%p4 bra 	$L__BB0_12;
	and.b64  	%rd39, %rd4, 7;
	add.s64 	%rd40, %rd39, -1;
	setp.lt.u64 	%p5, %rd40, 3;
	@%p5 bra 	$L__BB0_7;
	add.s64 	%rd41, %rd69, %rd5;
	shl.b64 	%rd42, %rd41, 2;
	add.s64 	%rd43, %rd2, %rd42;
	ld.global.f32 	%f33, [%rd43];
	mad.lo.s64 	%rd44, %rd69, %rd4, %rd6;
	shl.b64 	%rd45, %rd44, 2;
	add.s64 	%rd46, %rd1, %rd45;
	ld.global.f32 	%f34, [%rd46];
	fma.rn.f32 	%f35, %f33, %f34, %f53;
	st.global.f32 	[%rd3], %f35;
	ld.global.f32 	%f36, [%rd43+4];
	shl.b64 	%rd47, %rd4, 2;
	add.s64 	%rd48, %rd46, %rd47;
	ld.global.f32 	%f37, [%rd48];
	fma.rn.f32 	%f38, %f36, %f37, %f35;
	st.global.f32 	[%rd3], %f38;
	ld.global.f32 	%f39, [%rd43+8];
	add.s64 	%rd49, %rd48, %rd47;
	ld.global.f32 	%f40, [%rd49];
	fma.rn.f32 	%f41, %f39, %f40, %f38;
	st.global.f32 	[%rd3], %f41;
	ld.global.f32 	%f42, [%rd43+12];
	add.s64 	%rd50, %rd49, %rd47;
	ld.global.f32 	%f43, [%rd50];
	fma.rn.f32 	%f53, %f42, %f43, %f41;
	st.global.f32 	[%rd3], %f53;
	add.s64 	%rd69, %rd69, 4;
$L__BB0_7:
	and.b32  	%r15, %r3, 3;
	setp.eq.s32 	%p6, %r15, 0;
	@%p6 bra 	$L__BB0_12;
	setp.eq.s32 	%p7, %r15, 1;
	@%p7 bra 	$L__BB0_10;
	add.s64 	%rd51, %rd69, %rd5;
	shl.b64 	%rd52, %rd51, 2;
	add.s64 	%rd53, %rd2, %rd52;
	ld.global.f32 	%f44, [%rd53];
	mad.lo.s64 	%rd54, %rd69, %rd4, %rd6;
	shl.b64 	%rd55, %rd54, 2;
	add.s64 	%rd56, %rd1, %rd55;
	ld.global.f32 	%f45, [%rd56];
	fma.rn.f32 	%f46, %f44, %f45, %f53;
	st.global.f32 	[%rd3], %f46;
	ld.global.f32 	%f47, [%rd53+4];
	shl.b64 	%rd57, %rd4, 2;
	add.s64 	%rd58, %rd56, %rd57;
	ld.global.f32 	%f48, [%rd58];
	fma.rn.f32 	%f53, %f47, %f48, %f46;
	st.global.f32 	[%rd3], %f53;
	add.s64 	%rd69, %rd69, 2;
$L__BB0_10:
	and.b32  	%r16, %r3, 1;
	setp.eq.b32 	%p8, %r16, 1;
	not.pred 	%p9, %p8;
	@%p9 bra 	$L__BB0_12;
	add.s64 	%rd59, %rd69, %rd5;
	shl.b64 	%rd60, %rd59, 2;
	add.s64 	%rd61, %rd2, %rd60;
	ld.global.f32 	%f49, [%rd61];
	mad.lo.s64 	%rd62, %rd69, %rd4, %rd6;
	shl.b64 	%rd63, %rd62, 2;
	add.s64 	%rd64, %rd1, %rd63;
	ld.global.f32 	%f50, [%rd64];
	fma.rn.f32 	%f51, %f49, %f50, %f53;
	st.global.f32 	[%rd3], %f51;
$L__BB0_12:
	ret;

}


// ===== COMPILED SASS (sm_100) =====

	.target	sm_100

	.elftype	@"ET_EXEC"


//--------------------- .note.nv.tkinfo           --------------------------
	.section	.note.nv.tkinfo,"",@"SHT_NOTE"
	.sectionflags	@"SHF_NOTE_NV_TKINFO"
	.tkinfo
        /*0018*/ 	.word	0x00000002
        /*0030*/ 	.string	""
        /*0030*/ 	.string	"ptxas"
        /*0030*/ 	.string	"Cuda compilation tools, release 13.0, V13.0.88"
        /*0030*/ 	.string	"Build cuda_13.0.r13.0/compiler.36424714_0"
        /*0030*/ 	.string	"-arch sm_100 -m 64 "



//--------------------- .note.nv.cuinfo           --------------------------
	.section	.note.nv.cuinfo,"",@"SHT_NOTE"
	.sectionflags	@"SHF_NOTE_NV_CUINFO"
        /*0018*/ 	.short	0x0002
        /*001a*/ 	.short	0x0064
        /*001c*/ 	.short	0x0082
	.zero		2


//--------------------- .nv.info                  --------------------------
	.section	.nv.info,"",@"SHT_CUDA_INFO"
	.align	4


	//----- nvinfo : EIATTR_REGCOUNT
	.align		4
        /*0000*/ 	.byte	0x04, 0x2f
        /*0002*/ 	.short	(.L_1 - .L_0)
	.align		4
.L_0:
        /*0004*/ 	.word	index@(_Z9matrixMulPfPKfS1_i)
        /*0008*/ 	.word	0x0000001e


	//----- nvinfo : EIATTR_FRAME_SIZE
	.align		4
.L_1:
        /*000c*/ 	.byte	0x04, 0x11
        /*000e*/ 	.short	(.L_3 - .L_2)
	.align		4
.L_2:
        /*0010*/ 	.word	index@(_Z9matrixMulPfPKfS1_i)
        /*0014*/ 	.word	0x00000000


	//----- nvinfo : EIATTR_MIN_STACK_SIZE
	.align		4
.L_3:
        /*0018*/ 	.byte	0x04, 0x12
        /*001a*/ 	.short	(.L_5 - .L_4)
	.align		4
.L_4:
        /*001c*/ 	.word	index@(_Z9matrixMulPfPKfS1_i)
        /*0020*/ 	.word	0x00000000
.L_5:


//--------------------- .nv.compat                --------------------------
	.section	.nv.compat,"",@"SHT_CUDA_COMPAT_INFO"
	.align	4
        /*0000*/ 	.byte	0x02, 0x09, 0x00, 0x00, 0x02, 0x02, 0x01, 0x00, 0x02, 0x05, 0x05, 0x00, 0x03, 0x07, 0x01, 0x01
        /*0010*/ 	.byte	0x02, 0x03, 0x00, 0x00, 0x02, 0x06, 0x01, 0x00, 0x04, 0x0b, 0x08, 0x00, 0x09, 0x00, 0x00, 0x00
        /*0020*/ 	.byte	0x00, 0x00, 0x00, 0x00


//--------------------- .nv.info._Z9matrixMulPfPKfS1_i --------------------------
	.section	.nv.info._Z9matrixMulPfPKfS1_i,"",@"SHT_CUDA_INFO"
	.sectionflags	@""
	.align	4


	//----- nvinfo : EIATTR_CUDA_API_VERSION
	.align		4
        /*0000*/ 	.byte	0x04, 0x37
        /*0002*/ 	.short	(.L_7 - .L_6)
.L_6:
        /*0004*/ 	.word	0x00000082


	//----- nvinfo : EIATTR_KPARAM_INFO
	.align		4
.L_7:
        /*0008*/ 	.byte	0x04, 0x17
        /*000a*/ 	.short	(.L_9 - .L_8)
.L_8:
        /*000c*/ 	.word	0x00000000
        /*0010*/ 	.short	0x0003
        /*0012*/ 	.short	0x0018
        /*0014*/ 	.byte	0x00, 0xf0, 0x11, 0x00


	//----- nvinfo : EIATTR_KPARAM_INFO
	.align		4
.L_9:
        /*0018*/ 	.byte	0x04, 0x17
        /*001a*/ 	.short	(.L_11 - .L_10)
.L_10:
        /*001c*/ 	.word	0x00000000
        /*0020*/ 	.short	0x0002
        /*0022*/ 	.short	0x0010
        /*0024*/ 	.byte	0x00, 0xf5, 0x21, 0x00


	//----- nvinfo : EIATTR_KPARAM_INFO
	.align		4
.L_11:
        /*0028*/ 	.byte	0x04, 0x17
        /*002a*/ 	.short	(.L_13 - .L_12)
.L_12:
        /*002c*/ 	.word	0x00000000
        /*0030*/ 	.short	0x0001
        /*0032*/ 	.short	0x0008
        /*0034*/ 	.byte	0x00, 0xf5, 0x21, 0x00


	//----- nvinfo : EIATTR_KPARAM_INFO
	.align		4
.L_13:
        /*0038*/ 	.byte	0x04, 0x17
        /*003a*/ 	.short	(.L_15 - .L_14)
.L_14:
        /*003c*/ 	.word	0x00000000
        /*0040*/ 	.short	0x0000
        /*0042*/ 	.short	0x0000
        /*0044*/ 	.byte	0x00, 0xf5, 0x21, 0x00


	//----- nvinfo : EIATTR_SPARSE_MMA_MASK
	.align		4
.L_15:
        /*0048*/ 	.byte	0x03, 0x50
        /*004a*/ 	.short	0x0000


	//----- nvinfo : EIATTR_MAXREG_COUNT
	.align		4
        /*004c*/ 	.byte	0x03, 0x1b
        /*004e*/ 	.short	0x00ff


	//----- nvinfo : EIATTR_MERCURY_ISA_VERSION
	.align		4
        /*0050*/ 	.byte	0x03, 0x5f
        /*0052*/ 	.short	0x0101


	//----- nvinfo : EIATTR_VRC_CTA_INIT_COUNT
	.align		4
        /*0054*/ 	.byte	0x02, 0x4a
	.zero		1
	.zero		1


	//----- nvinfo : EIATTR_EXIT_INSTR_OFFSETS
	.align		4
        /*0058*/ 	.byte	0x04, 0x1c
        /*005a*/ 	.short	(.L_17 - .L_16)


	//   ....[0]....
.L_16:
        /*005c*/ 	.word	0x00000120


	//   ....[1]....
        /*0060*/ 	.word	0x00000620


	//   ....[2]....
        /*0064*/ 	.word	0x000008f0


	//   ....[3]....
        /*0068*/ 	.word	0x00000ad0


	//   ....[4]....
        /*006c*/ 	.word	0x00000bf0


	//----- nvinfo : EIATTR_CBANK_PARAM_SIZE
	.align		4
.L_17:
        /*0070*/ 	.byte	0x03, 0x19
        /*0072*/ 	.short	0x001c


	//----- nvinfo : EIATTR_PARAM_CBANK
	.align		4
        /*0074*/ 	.byte	0x04, 0x0a
        /*0076*/ 	.short	(.L_19 - .L_18)
	.align		4
.L_18:
        /*0078*/ 	.word	index@(.nv.constant0._Z9matrixMulPfPKfS1_i)
        /*007c*/ 	.short	0x0380
        /*007e*/ 	.short	0x001c


	//----- nvinfo : EIATTR_SW_WAR
	.align		4
.L_19:
        /*0080*/ 	.byte	0x04, 0x36
        /*0082*/ 	.short	(.L_21 - .L_20)
.L_20:
        /*0084*/ 	.word	0x00000008
.L_21:


//--------------------- .nv.callgraph             --------------------------
	.section	.nv.callgraph,"",@"SHT_CUDA_CALLGRAPH"
	.align	4
	.sectionentsize	8
	.align		4
        /*0000*/ 	.word	0x00000000
	.align		4
        /*0004*/ 	.word	0xffffffff
	.align		4
        /*0008*/ 	.word	0x00000000
	.align		4
        /*000c*/ 	.word	0xfffffffe
	.align		4
        /*0010*/ 	.word	0x00000000
	.align		4
        /*0014*/ 	.word	0xfffffffd
	.align		4
        /*0018*/ 	.word	0x00000000
	.align		4
        /*001c*/ 	.word	0xfffffffc


//--------------------- .text._Z9matrixMulPfPKfS1_i --------------------------
	.section	.text._Z9matrixMulPfPKfS1_i,"ax",@progbits
	.align	128
        .global         _Z9matrixMulPfPKfS1_i
        .type           _Z9matrixMulPfPKfS1_i,@function
        .size           _Z9matrixMulPfPKfS1_i,(.L_x_5 - _Z9matrixMulPfPKfS1_i)
        .other          _Z9matrixMulPfPKfS1_i,@"STO_CUDA_ENTRY STV_DEFAULT"
_Z9matrixMulPfPKfS1_i:
.text._Z9matrixMulPfPKfS1_i:
[----:B------:R-:W-:Y:S01]  /*0000*/  LDC R1, c[0x0][0x37c] ;  /* 0x0000df00ff017b82 */ /* 0x000fe20000000800 */
[----:B------:R-:W0:Y:S07]  /*0010*/  S2R R2, SR_TID.Y ;  /* 0x0000000000027919 */ /* 0x000e2e0000002200 */
[----:B------:R-:W0:Y:S01]  /*0020*/  LDC R3, c[0x0][0x364] ;  /* 0x0000d900ff037b82 */ /* 0x000e220000000800 */
[----:B------:R-:W1:Y:S07]  /*0030*/  S2R R13, SR_TID.X ;  /* 0x00000000000d7919 */ /* 0x000e6e0000002100 */
[----:B------:R-:W0:Y:S08]  /*0040*/  S2UR UR4, SR_CTAID.Y ;  /* 0x00000000000479c3 */ /* 0x000e300000002600 */
[----:B------:R-:W1:Y:S08]  /*0050*/  S2UR UR6, SR_CTAID.X ;  /* 0x00000000000679c3 */ /* 0x000e700000002500 */
[----:B------:R-:W1:Y:S08]  /*0060*/  LDC R12, c[0x0][0x360] ;  /* 0x0000d800ff0c7b82 */ /* 0x000e700000000800 */
[----:B------:R-:W2:Y:S01]  /*0070*/  LDC R0, c[0x0][0x398] ;  /* 0x0000e600ff007b82 */ /* 0x000ea20000000800 */
[----:B0-----:R-:W-:Y:S01]  /*0080*/  IMAD R3, R3, UR4, R2 ;  /* 0x0000000403037c24 */ /* 0x001fe2000f8e0202 */
[----:B------:R-:W0:Y:S06]  /*0090*/  LDCU.64 UR4, c[0x0][0x358] ;  /* 0x00006b00ff0477ac */ /* 0x000e2c0008000a00 */
[----:B------:R-:W3:Y:S01]  /*00a0*/  LDC.64 R14, c[0x0][0x380] ;  /* 0x0000e000ff0e7b82 */ /* 0x000ee20000000a00 */
[----:B-1----:R-:W-:-:S05]  /*00b0*/  IMAD R12, R12, UR6, R13 ;  /* 0x000000060c0c7c24 */ /* 0x002fca000f8e020d */
[C---:B------:R-:W-:Y:S01]  /*00c0*/  VIMNMX R5, PT, PT, R3.reuse, R12, !PT ;  /* 0x0000000c03057248 */ /* 0x040fe20007fe0100 */
[----:B--2---:R-:W-:-:S03]  /*00d0*/  IMAD R2, R3, R0, RZ ;  /* 0x0000000003027224 */ /* 0x004fc600078e02ff */
[----:B------:R-:W-:Y:S01]  /*00e0*/  ISETP.GE.AND P0, PT, R5, R0, PT ;  /* 0x000000000500720c */ /* 0x000fe20003f06270 */
[----:B------:R-:W-:-:S04]  /*00f0*/  IMAD.IADD R3, R12, 0x1, R2 ;  /* 0x000000010c037824 */ /* 0x000fc800078e0202 */
[----:B---3--:R-:W-:-:S05]  /*0100*/  IMAD.WIDE R14, R3, 0x4, R14 ;  /* 0x00000004030e7825 */ /* 0x008fca00078e020e */
[----:B0-----:R0:W-:Y:S03]  /*0110*/  STG.E desc[UR4][R14.64], RZ ;  /* 0x000000ff0e007986 */ /* 0x0011e6000c101904 */
[----:B------:R-:W-:Y:S05]  /*0120*/  @P0 EXIT ;  /* 0x000000000000094d */ /* 0x000fea0003800000 */
[C---:B------:R-:W-:Y:S02]  /*0130*/  ISETP.GE.U32.AND P0, PT, R0.reuse, 0x8, PT ;  /* 0x000000080000780c */ /* 0x040fe40003f06070 */
[----:B------:R-:W-:Y:S02]  /*0140*/  CS2R R4, SRZ ;  /* 0x0000000000047805 */ /* 0x000fe4000001ff00 */
[----:B------:R-:W-:Y:S01]  /*0150*/  LOP3.LUT P1, RZ, R0, 0x7, RZ, 0xc0, !PT ;  /* 0x0000000700ff7812 */ /* 0x000fe2000782c0ff */
[----:B------:R-:W-:Y:S01]  /*0160*/  IMAD.MOV.U32 R19, RZ, RZ, RZ ;  /* 0x000000ffff137224 */ /* 0x000fe200078e00ff */
[----:B------:R-:W-:Y:S02]  /*0170*/  SHF.R.S32.HI R3, RZ, 0x1f, R2 ;  /* 0x0000001fff037819 */ /* 0x000fe40000011402 */
[----:B------:R-:W-:-:S05]  /*0180*/  SHF.R.S32.HI R13, RZ, 0x1f, R12 ;  /* 0x0000001fff0d7819 */ /* 0x000fca000001140c */
[----:B------:R-:W-:Y:S05]  /*0190*/  @!P0 BRA `(.L_x_0) ;  /* 0x0000000400208947 */ /* 0x000fea0003800000 */
[----:B------:R-:W1:Y:S01]  /*01a0*/  LDCU.64 UR6, c[0x0][0x390] ;  /* 0x00007200ff0677ac */ /* 0x000e620008000a00 */
[C---:B------:R-:W-:Y:S01]  /*01b0*/  LOP3.LUT R5, R0.reuse, 0x7ffffff8, RZ, 0xc0, !PT ;  /* 0x7ffffff800057812 */ /* 0x040fe200078ec0ff */
[----:B------:R-:W-:Y:S01]  /*01c0*/  IMAD.SHL.U32 R8, R0, 0x4, RZ ;  /* 0x0000000400087824 */ /* 0x000fe200078e00ff */
[----:B------:R-:W-:Y:S01]  /*01d0*/  SHF.R.U32.HI R10, RZ, 0x1e, R0 ;  /* 0x0000001eff0a7819 */ /* 0x000fe20000011600 */
[----:B------:R-:W2:Y:S01]  /*01e0*/  LDCU.64 UR8, c[0x0][0x388] ;  /* 0x00007100ff0877ac */ /* 0x000ea20008000a00 */
[----:B------:R-:W-:Y:S02]  /*01f0*/  IMAD.MOV.U32 R4, RZ, RZ, RZ ;  /* 0x000000ffff047224 */ /* 0x000fe400078e00ff */
[----:B------:R-:W-:Y:S02]  /*0200*/  IMAD.MOV.U32 R19, RZ, RZ, RZ ;  /* 0x000000ffff137224 */ /* 0x000fe400078e00ff */
[----:B------:R-:W-:Y:S02]  /*0210*/  IMAD.MOV.U32 R7, RZ, RZ, RZ ;  /* 0x000000ffff077224 */ /* 0x000fe400078e00ff */
[----:B------:R-:W-:Y:S01]  /*0220*/  IMAD.MOV.U32 R6, RZ, RZ, R5 ;  /* 0x000000ffff067224 */ /* 0x000fe200078e0005 */
[----:B-1----:R-:W-:-:S02]  /*0230*/  LEA R11, P0, R12, UR6, 0x2 ;  /* 0x000000060c0b7c11 */ /* 0x002fc4000f8010ff */
[----:B--2---:R-:W-:Y:S02]  /*0240*/  LEA R16, P2, R2, UR8, 0x2 ;  /* 0x0000000802107c11 */ /* 0x004fe4000f8410ff */
[----:B------:R-:W-:Y:S02]  /*0250*/  LEA.HI.X R9, R12, UR7, R13, 0x2, P0 ;  /* 0x000000070c097c11 */ /* 0x000fe400080f140d */
[----:B------:R-:W-:Y:S02]  /*0260*/  LEA.HI.X R17, R2, UR9, R3, 0x2, P2 ;  /* 0x0000000902117c11 */ /* 0x000fe400090f1403 */
[----:B------:R-:W-:-:S05]  /*0270*/  IADD3 R16, P0, PT, R16, 0x10, RZ ;  /* 0x0000001010107810 */ /* 0x000fca0007f1e0ff */
[----:B------:R-:W-:-:S08]  /*0280*/  IMAD.X R17, RZ, RZ, R17, P0 ;  /* 0x000000ffff117224 */ /* 0x000fd000000e0611 */
.L_x_1:
[----:B------:R-:W-:Y:S01]  /*0290*/  IMAD.MOV.U32 R20, RZ, RZ, R11 ;  /* 0x000000ffff147224 */ /* 0x000fe200078e000b */
[----:B--2---:R-:W2:Y:S01]  /*02a0*/  LDG.E R18, desc[UR4][R16.64+-0x10] ;  /* 0xfffff00410127981 */ /* 0x004ea2000c1e1900 */
[----:B------:R-:W-:-:S05]  /*02b0*/  IMAD.MOV.U32 R21, RZ, RZ, R9 ;  /* 0x000000ffff157224 */ /* 0x000fca00078e0009 */
[----:B------:R-:W2:Y:S01]  /*02c0*/  LDG.E R20, desc[UR4][R20.64] ;  /* 0x0000000414147981 */ /* 0x000ea2000c1e1900 */
[----:B------:R-:W-:-:S05]  /*02d0*/  IADD3 R22, P0, PT, R8, R11, RZ ;  /* 0x0000000b08167210 */ /* 0x000fca0007f1e0ff */
[----:B------:R-:W-:Y:S02]  /*02e0*/  IMAD.X R23, R10, 0x1, R9, P0 ;  /* 0x000000010a177824 */ /* 0x000fe400000e0609 */
[----:B--2---:R-:W-:-:S05]  /*02f0*/  FFMA R25, R18, R20, R19 ;  /* 0x0000001412197223 */ /* 0x004fca0000000013 */
[----:B------:R1:W-:Y:S04]  /*0300*/  STG.E desc[UR4][R14.64], R25 ;  /* 0x000000190e007986 */ /* 0x0003e8000c101904 */
[----:B------:R-:W2:Y:S04]  /*0310*/  LDG.E R26, desc[UR4][R22.64] ;  /* 0x00000004161a7981 */ /* 0x000ea8000c1e1900 */
[----:B------:R-:W2:Y:S01]  /*0320*/  LDG.E R24, desc[UR4][R16.64+-0xc] ;  /* 0xfffff40410187981 */ /* 0x000ea2000c1e1900 */
[----:B------:R-:W-:-:S05]  /*0330*/  IADD3 R18, P0, PT, R8, R22, RZ ;  /* 0x0000001608127210 */ /* 0x000fca0007f1e0ff */
[----:B------:R-:W-:Y:S02]  /*0340*/  IMAD.X R19, R10, 0x1, R23, P0 ;  /* 0x000000010a137824 */ /* 0x000fe400000e0617 */
[----:B--2---:R-:W-:-:S05]  /*0350*/  FFMA R27, R24, R26, R25 ;  /* 0x0000001a181b7223 */ /* 0x004fca0000000019 */
[----:B------:R2:W-:Y:S04]  /*0360*/  STG.E desc[UR4][R14.64], R27 ;  /* 0x0000001b0e007986 */ /* 0x0005e8000c101904 */
[----:B------:R-:W1:Y:S04]  /*0370*/  LDG.E R26, desc[UR4][R18.64] ;  /* 0x00000004121a7981 */ /* 0x000e68000c1e1900 */
[----:B------:R-:W1:Y:S01]  /*0380*/  LDG.E R24, desc[UR4][R16.64+-0x8] ;  /* 0xfffff80410187981 */ /* 0x000e62000c1e1900 */
[----:B------:R-:W-:-:S05]  /*0390*/  IADD3 R20, P0, PT, R8, R18, RZ ;  /* 0x0000001208147210 */ /* 0x000fca0007f1e0ff */
[----:B------:R-:W-:Y:S02]  /*03a0*/  IMAD.X R21, R10, 0x1, R19, P0 ;  /* 0x000000010a157824 */ /* 0x000fe400000e0613 */
[----:B-1----:R-:W-:-:S05]  /*03b0*/  FFMA R25, R24, R26, R27 ;  /* 0x0000001a18197223 */ /* 0x002fca000000001b */
        /* <DEDUP_REMOVED lines=25> */
[----:B------:R-:W3:Y:S04]  /*0550*/  LDG.E R22, desc[UR4][R22.64] ;  /* 0x0000000416167981 */ /* 0x000ee8000c1e1900 */
[----:B------:R1:W3:Y:S01]  /*0560*/  LDG.E R18, desc[UR4][R16.64+0xc] ;  /* 0x00000c0410127981 */ /* 0x0002e2000c1e1900 */
[----:B------:R-:W-:-:S04]  /*0570*/  IADD3 R6, P0, PT, R6, -0x8, RZ ;  /* 0xfffffff806067810 */ /* 0x000fc80007f1e0ff */
[----:B------:R-:W-:Y:S02]  /*0580*/  IADD3.X R7, PT, PT, R7, -0x1, RZ, P0, !PT ;  /* 0xffffffff07077810 */ /* 0x000fe400007fe4ff */
[----:B------:R-:W-:-:S04]  /*0590*/  ISETP.NE.U32.AND P0, PT, R6, RZ, PT ;  /* 0x000000ff0600720c */ /* 0x000fc80003f05070 */
[----:B------:R-:W-:Y:S02]  /*05a0*/  ISETP.NE.AND.EX P0, PT, R7, RZ, PT, P0 ;  /* 0x000000ff0700720c */ /* 0x000fe40003f05300 */
[----:B------:R-:W-:Y:S02]  /*05b0*/  LEA R11, P2, R0, R11, 0x5 ;  /* 0x0000000b000b7211 */ /* 0x000fe400078428ff */
[----:B-1----:R-:W-:Y:S02]  /*05c0*/  IADD3 R16, P3, PT, R16, 0x20, RZ ;  /* 0x0000002010107810 */ /* 0x002fe40007f7e0ff */
[----:B------:R-:W-:Y:S02]  /*05d0*/  LEA.HI.X R9, R0, R9, RZ, 0x5, P2 ;  /* 0x0000000900097211 */ /* 0x000fe400010f2cff */
[----:B------:R-:W-:Y:S01]  /*05e0*/  IADD3.X R17, PT, PT, RZ, R17, RZ, P3, !PT ;  /* 0x00000011ff117210 */ /* 0x000fe20001ffe4ff */
[----:B---3--:R-:W-:-:S05]  /*05f0*/  FFMA R19, R18, R22, R25 ;  /* 0x0000001612137223 */ /* 0x008fca0000000019 */
[----:B------:R2:W-:Y:S01]  /*0600*/  STG.E desc[UR4][R14.64], R19 ;  /* 0x000000130e007986 */ /* 0x0005e2000c101904 */
[----:B------:R-:W-:Y:S05]  /*0610*/  @P0 BRA `(.L_x_1) ;  /* 0xfffffffc001c0947 */ /* 0x000fea000383ffff */
.L_x_0:
[----:B------:R-:W-:Y:S05]  /*0620*/  @!P1 EXIT ;  /* 0x000000000000994d */ /* 0x000fea0003800000 */
[----:B------:R-:W-:-:S04]  /*0630*/  LOP3.LUT R6, R0, 0x7, RZ, 0xc0, !PT ;  /* 0x0000000700067812 */ /* 0x000fc800078ec0ff */
[----:B------:R-:W-:-:S04]  /*0640*/  IADD3 R6, P1, PT, R6, -0x1, RZ ;  /* 0xffffffff06067810 */ /* 0x000fc80007f3e0ff */
[----:B------:R-:W-:Y:S01]  /*0650*/  ISETP.GE.U32.AND P0, PT, R6, 0x3, PT ;  /* 0x000000030600780c */ /* 0x000fe20003f06070 */
[----:B------:R-:W-:Y:S01]  /*0660*/  IMAD.X R6, RZ, RZ, -0x1, P1 ;  /* 0xffffffffff067424 */ /* 0x000fe200008e06ff */
[----:B------:R-:W-:-:S04]  /*0670*/  LOP3.LUT P1, R22, R0, 0x3, RZ, 0xc0, !PT ;  /* 0x0000000300167812 */ /* 0x000fc8000782c0ff */
[----:B------:R-:W-:-:S13]  /*0680*/  ISETP.GE.U32.AND.EX P0, PT, R6, RZ, PT, P0 ;  /* 0x000000ff0600720c */ /* 0x000fda0003f06100 */
[----:B------:R-:W-:Y:S05]  /*0690*/  @!P0 BRA `(.L_x_2) ;  /* 0x0000000000948947 */ /* 0x000fea0003800000 */
[----:B------:R-:W1:Y:S01]  /*06a0*/  LDCU.64 UR6, c[0x0][0x388] ;  /* 0x00007100ff0677ac */ /* 0x000e620008000a00 */
[----:B------:R-:W-:Y:S01]  /*06b0*/  IADD3 R7, P0, PT, R2, R5, RZ ;  /* 0x0000000502077210 */ /* 0x000fe20007f1e0ff */
[-C--:B------:R-:W-:Y:S01]  /*06c0*/  IMAD R11, R4, R0.reuse, RZ ;  /* 0x00000000040b7224 */ /* 0x080fe200078e02ff */
[----:B------:R-:W3:Y:S01]  /*06d0*/  LDCU.64 UR8, c[0x0][0x390] ;  /* 0x00007200ff0877ac */ /* 0x000ee20008000a00 */
[----:B------:R-:W-:-:S04]  /*06e0*/  IMAD.WIDE.U32 R8, R5, R0, R12 ;  /* 0x0000000005087225 */ /* 0x000fc800078e000c */
[----:B------:R-:W-:Y:S02]  /*06f0*/  IMAD.X R16, R3, 0x1, R4, P0 ;  /* 0x0000000103107824 */ /* 0x000fe400000e0604 */
[----:B------:R-:W-:Y:S01]  /*0700*/  IMAD.IADD R9, R9, 0x1, R11 ;  /* 0x0000000109097824 */ /* 0x000fe200078e020b */
[C---:B-1----:R-:W-:Y:S02]  /*0710*/  LEA R6, P0, R7.reuse, UR6, 0x2 ;  /* 0x0000000607067c11 */ /* 0x042fe4000f8010ff */
[C---:B---3--:R-:W-:Y:S02]  /*0720*/  LEA R10, P2, R8.reuse, UR8, 0x2 ;  /* 0x00000008080a7c11 */ /* 0x048fe4000f8410ff */
[----:B------:R-:W-:Y:S02]  /*0730*/  LEA.HI.X R7, R7, UR7, R16, 0x2, P0 ;  /* 0x0000000707077c11 */ /* 0x000fe400080f1410 */
[----:B------:R-:W-:-:S03]  /*0740*/  LEA.HI.X R11, R8, UR9, R9, 0x2, P2 ;  /* 0x00000009080b7c11 */ /* 0x000fc600090f1409 */
[----:B------:R-:W3:Y:S04]  /*0750*/  LDG.E R16, desc[UR4][R6.64] ;  /* 0x0000000406107981 */ /* 0x000ee8000c1e1900 */
[----:B------:R-:W3:Y:S01]  /*0760*/  LDG.E R17, desc[UR4][R10.64] ;  /* 0x000000040a117981 */ /* 0x000ee2000c1e1900 */
[----:B--2---:R-:W-:Y:S01]  /*0770*/  IMAD.SHL.U32 R25, R0, 0x4, RZ ;  /* 0x0000000400197824 */ /* 0x004fe200078e00ff */
[----:B------:R-:W-:-:S04]  /*0780*/  SHF.R.U32.HI R21, RZ, 0x1e, R0 ;  /* 0x0000001eff157819 */ /* 0x000fc80000011600 */
[----:B------:R-:W-:-:S05]  /*0790*/  IADD3 R8, P0, PT, R25, R10, RZ ;  /* 0x0000000a19087210 */ /* 0x000fca0007f1e0ff */
[----:B------:R-:W-:Y:S02]  /*07a0*/  IMAD.X R9, R21, 0x1, R11, P0 ;  /* 0x0000000115097824 */ /* 0x000fe400000e060b */
[----:B---3--:R-:W-:-:S05]  /*07b0*/  FFMA R19, R16, R17, R19 ;  /* 0x0000001110137223 */ /* 0x008fca0000000013 */
[----:B------:R1:W-:Y:S04]  /*07c0*/  STG.E desc[UR4][R14.64], R19 ;  /* 0x000000130e007986 */ /* 0x0003e8000c101904 */
[----:B------:R-:W2:Y:S04]  /*07d0*/  LDG.E R20, desc[UR4][R8.64] ;  /* 0x0000000408147981 */ /* 0x000ea8000c1e1900 */
        /* <DEDUP_REMOVED lines=13> */
[----:B------:R-:W-:-:S05]  /*08b0*/  IADD3 R5, P0, PT, R5, 0x4, RZ ;  /* 0x0000000405057810 */ /* 0x000fca0007f1e0ff */
[----:B------:R-:W-:Y:S02]  /*08c0*/  IMAD.X R4, RZ, RZ, R4, P0 ;  /* 0x000000ffff047224 */ /* 0x000fe400000e0604 */
[----:B-1----:R-:W-:-:S05]  /*08d0*/  FFMA R19, R8, R10, R21 ;  /* 0x0000000a08137223 */ /* 0x002fca0000000015 */
[----:B------:R3:W-:Y:S02]  /*08e0*/  STG.E desc[UR4][R14.64], R19 ;  /* 0x000000130e007986 */ /* 0x0007e4000c101904 */
.L_x_2:
[----:B------:R-:W-:Y:S05]  /*08f0*/  @!P1 EXIT ;  /* 0x000000000000994d */ /* 0x000fea0003800000 */
[----:B------:R-:W-:Y:S02]  /*0900*/  ISETP.NE.AND P1, PT, R22, 0x1, PT ;  /* 0x000000011600780c */ /* 0x000fe40003f25270 */
[----:B------:R-:W-:-:S04]  /*0910*/  LOP3.LUT R6, R0, 0x1, RZ, 0xc0, !PT ;  /* 0x0000000100067812 */ /* 0x000fc800078ec0ff */
[----:B------:R-:W-:-:S07]  /*0920*/  ISETP.NE.U32.AND P0, PT, R6, 0x1, PT ;  /* 0x000000010600780c */ /* 0x000fce0003f05070 */
[----:B------:R-:W-:Y:S06]  /*0930*/  @!P1 BRA `(.L_x_3) ;  /* 0x0000000000649947 */ /* 0x000fec0003800000 */
[----:B------:R-:W1:Y:S01]  /*0940*/  LDCU.64 UR6, c[0x0][0x388] ;  /* 0x00007100ff0677ac */ /* 0x000e620008000a00 */
[----:B------:R-:W-:Y:S01]  /*0950*/  MOV R11, R13 ;  /* 0x0000000d000b7202 */ /* 0x000fe20000000f00 */
[----:B------:R-:W-:Y:S01]  /*0960*/  IMAD.MOV.U32 R10, RZ, RZ, R12 ;  /* 0x000000ffff0a7224 */ /* 0x000fe200078e000c */
[----:B------:R-:W-:Y:S01]  /*0970*/  IADD3 R7, P1, PT, R2, R5, RZ ;  /* 0x0000000502077210 */ /* 0x000fe20007f3e0ff */
[----:B------:R-:W4:Y:S01]  /*0980*/  LDCU.64 UR8, c[0x0][0x390] ;  /* 0x00007200ff0877ac */ /* 0x000f220008000a00 */
[-C--:B------:R-:W-:Y:S02]  /*0990*/  IMAD R9, R4, R0.reuse, RZ ;  /* 0x0000000004097224 */ /* 0x080fe400078e02ff */
[----:B------:R-:W-:-:S04]  /*09a0*/  IMAD.WIDE.U32 R10, R5, R0, R10 ;  /* 0x00000000050a7225 */ /* 0x000fc800078e000a */
[----:B------:R-:W-:Y:S02]  /*09b0*/  IMAD.X R16, R3, 0x1, R4, P1 ;  /* 0x0000000103107824 */ /* 0x000fe400008e0604 */
[----:B------:R-:W-:Y:S01]  /*09c0*/  IMAD.IADD R9, R11, 0x1, R9 ;  /* 0x000000010b097824 */ /* 0x000fe200078e0209 */
[C---:B-1----:R-:W-:Y:S02]  /*09d0*/  LEA R6, P1, R7.reuse, UR6, 0x2 ;  /* 0x0000000607067c11 */ /* 0x042fe4000f8210ff */
[C---:B----4-:R-:W-:Y:S02]  /*09e0*/  LEA R8, P2, R10.reuse, UR8, 0x2 ;  /* 0x000000080a087c11 */ /* 0x050fe4000f8410ff */
[----:B------:R-:W-:Y:S02]  /*09f0*/  LEA.HI.X R7, R7, UR7, R16, 0x2, P1 ;  /* 0x0000000707077c11 */ /* 0x000fe400088f1410 */
[----:B------:R-:W-:-:S03]  /*0a00*/  LEA.HI.X R9, R10, UR9, R9, 0x2, P2 ;  /* 0x000000090a097c11 */ /* 0x000fc600090f1409 */
[----:B------:R-:W4:Y:S04]  /*0a10*/  LDG.E R16, desc[UR4][R6.64] ;  /* 0x0000000406107981 */ /* 0x000f28000c1e1900 */
[----:B------:R-:W4:Y:S01]  /*0a20*/  LDG.E R17, desc[UR4][R8.64] ;  /* 0x0000000408117981 */ /* 0x000f22000c1e1900 */
[----:B------:R-:W-:-:S04]  /*0a30*/  LEA R10, P1, R0, R8, 0x2 ;  /* 0x00000008000a7211 */ /* 0x000fc800078210ff */
[----:B------:R-:W-:Y:S01]  /*0a40*/  LEA.HI.X R11, R0, R9, RZ, 0x2, P1 ;  /* 0x00000009000b7211 */ /* 0x000fe200008f14ff */
[----:B----4-:R-:W-:-:S05]  /*0a50*/  FFMA R17, R16, R17, R19 ;  /* 0x0000001110117223 */ /* 0x010fca0000000013 */
[----:B------:R1:W-:Y:S04]  /*0a60*/  STG.E desc[UR4][R14.64], R17 ;  /* 0x000000110e007986 */ /* 0x0003e8000c101904 */
[----:B------:R-:W2:Y:S04]  /*0a70*/  LDG.E R16, desc[UR4][R6.64+0x4] ;  /* 0x0000040406107981 */ /* 0x000ea8000c1e1900 */
[----:B------:R-:W2:Y:S01]  /*0a80*/  LDG.E R10, desc[UR4][R10.64] ;  /* 0x000000040a0a7981 */ /* 0x000ea2000c1e1900 */
[----:B------:R-:W-:-:S05]  /*0a90*/  IADD3 R5, P1, PT, R5, 0x2, RZ ;  /* 0x0000000205057810 */ /* 0x000fca0007f3e0ff */
[----:B------:R-:W-:Y:S02]  /*0aa0*/  IMAD.X R4, RZ, RZ, R4, P1 ;  /* 0x000000ffff047224 */ /* 0x000fe400008e0604 */
[----:B--23--:R-:W-:-:S05]  /*0ab0*/  FFMA R19, R16, R10, R17 ;  /* 0x0000000a10137223 */ /* 0x00cfca0000000011 */
[----:B------:R1:W-:Y:S02]  /*0ac0*/  STG.E desc[UR4][R14.64], R19 ;  /* 0x000000130e007986 */ /* 0x0003e4000c101904 */
.L_x_3:
[----:B------:R-:W-:Y:S05]  /*0ad0*/  @P0 EXIT ;  /* 0x000000000000094d */ /* 0x000fea0003800000 */
[----:B------:R-:W4:Y:S01]  /*0ae0*/  LDCU.64 UR6, c[0x0][0x388] ;  /* 0x00007100ff0677ac */ /* 0x000f220008000a00 */
[----:B------:R-:W-:Y:S01]  /*0af0*/  IMAD.MOV.U32 R6, RZ, RZ, R12 ;  /* 0x000000ffff067224 */ /* 0x000fe200078e000c */
[----:B------:R-:W-:Y:S01]  /*0b00*/  IADD3 R8, P0, PT, R2, R5, RZ ;  /* 0x0000000502087210 */ /* 0x000fe20007f1e0ff */
[----:B------:R-:W-:Y:S01]  /*0b10*/  IMAD.MOV.U32 R7, RZ, RZ, R13 ;  /* 0x000000ffff077224 */ /* 0x000fe200078e000d */
[----:B------:R-:W5:Y:S01]  /*0b20*/  LDCU.64 UR8, c[0x0][0x390] ;  /* 0x00007200ff0877ac */ /* 0x000f620008000a00 */
[----:B------:R-:W-:-:S04]  /*0b30*/  IMAD.WIDE.U32 R6, R5, R0, R6 ;  /* 0x0000000005067225 */ /* 0x000fc800078e0006 */
[----:B------:R-:W-:Y:S02]  /*0b40*/  IMAD R5, R4, R0, RZ ;  /* 0x0000000004057224 */ /* 0x000fe400078e02ff */
[----:B------:R-:W-:Y:S02]  /*0b50*/  IMAD.X R3, R3, 0x1, R4, P0 ;  /* 0x0000000103037824 */ /* 0x000fe400000e0604 */
[----:B------:R-:W-:Y:S01]  /*0b60*/  IMAD.IADD R5, R7, 0x1, R5 ;  /* 0x0000000107057824 */ /* 0x000fe200078e0205 */
[----:B----4-:R-:W-:Y:S02]  /*0b70*/  LEA R2, P0, R8, UR6, 0x2 ;  /* 0x0000000608027c11 */ /* 0x010fe4000f8010ff */
[----:B-----5:R-:W-:Y:S02]  /*0b80*/  LEA R4, P1, R6, UR8, 0x2 ;  /* 0x0000000806047c11 */ /* 0x020fe4000f8210ff */
[----:B------:R-:W-:Y:S02]  /*0b90*/  LEA.HI.X R3, R8, UR7, R3, 0x2, P0 ;  /* 0x0000000708037c11 */ /* 0x000fe400080f1403 */
[----:B------:R-:W-:-:S03]  /*0ba0*/  LEA.HI.X R5, R6, UR9, R5, 0x2, P1 ;  /* 0x0000000906057c11 */ /* 0x000fc600088f1405 */
[----:B------:R-:W1:Y:S04]  /*0bb0*/  LDG.E R2, desc[UR4][R2.64] ;  /* 0x0000000402027981 */ /* 0x000e68000c1e1900 */
[----:B------:R-:W1:Y:S02]  /*0bc0*/  LDG.E R4, desc[UR4][R4.64] ;  /* 0x0000000404047981 */ /* 0x000e64000c1e1900 */
[----:B-123--:R-:W-:-:S05]  /*0bd0*/  FFMA R19, R2, R4, R19 ;  /* 0x0000000402137223 */ /* 0x00efca0000000013 */
[----:B------:R-:W-:Y:S01]  /*0be0*/  STG.E desc[UR4][R14.64], R19 ;  /* 0x000000130e007986 */ /* 0x000fe2000c101904 */
[----:B------:R-:W-:Y:S05]  /*0bf0*/  EXIT ;  /* 0x000000000000794d */ /* 0x000fea0003800000 */
.L_x_4:
[----:B------:R-:W-:-:S00]  /*0c00*/  BRA `(.L_x_4) ;  /* 0xfffffffc00fc7947 */ /* 0x000fc0000383ffff */
[----:B------:R-:W-:-:S00]  /*0c10*/  NOP ;  /* 0x0000000000007918 */ /* 0x000fc00000000000 */
        /* <DEDUP_REMOVED lines=14> */
.L_x_5:


//--------------------- .nv.shared.reserved.0     --------------------------
	.section	.nv.shared.reserved.0,"aw",@nobits
	.weak		__nv_reservedSMEM_offset_0_alias
	.size		__nv_reservedSMEM_offset_0_alias, 0, 64
	.other		__nv_reservedSMEM_offset_0_alias,@"STO_CUDA_RESERVED_SHARED STV_DEFAULT"
__nv_reservedSMEM_offset_0_alias:
	.zero		0
	.zero		64


//--------------------- .nv.constant0._Z9matrixMulPfPKfS1_i --------------------------
	.section	.nv.constant0._Z9matrixMulPfPKfS1_i,"a",@progbits
	.sectionflags	@""
	.align	4
.nv.constant0._Z9matrixMulPfPKfS1_i:
	.zero		924


//--------------------- SYMBOLS --------------------------

	.type		.nv.reservedSmem.offset0,@object
	.size		.nv.reservedSmem.offset0,0x4
